//
// Generated by NVIDIA NVVM Compiler
//
// Compiler Build ID: CL-36424714
// Cuda compilation tools, release 13.0, V13.0.88
// Based on NVVM 20.0.0
//

.version 9.0
.target sm_100
.address_size 64

	// .globl	_Z17scalarMult2DArrayPKfS0_Pfii

.visible .entry _Z17scalarMult2DArrayPKfS0_Pfii(
	.param .u64 .ptr .align 1 _Z17scalarMult2DArrayPKfS0_Pfii_param_0,
	.param .u64 .ptr .align 1 _Z17scalarMult2DArrayPKfS0_Pfii_param_1,
	.param .u64 .ptr .align 1 _Z17scalarMult2DArrayPKfS0_Pfii_param_2,
	.param .u32 _Z17scalarMult2DArrayPKfS0_Pfii_param_3,
	.param .u32 _Z17scalarMult2DArrayPKfS0_Pfii_param_4
)
{
	.reg .pred 	%p<4>;
	.reg .b32 	%r<14>;
	.reg .b32 	%f<4>;
	.reg .b64 	%rd<11>;

	ld.param.u64 	%rd1, [_Z17scalarMult2DArrayPKfS0_Pfii_param_0];
	ld.param.u64 	%rd2, [_Z17scalarMult2DArrayPKfS0_Pfii_param_1];
	ld.param.u64 	%rd3, [_Z17scalarMult2DArrayPKfS0_Pfii_param_2];
	ld.param.u32 	%r3, [_Z17scalarMult2DArrayPKfS0_Pfii_param_3];
	ld.param.u32 	%r4, [_Z17scalarMult2DArrayPKfS0_Pfii_param_4];
	mov.u32 	%r6, %tid.x;
	mov.u32 	%r7, %ctaid.x;
	mov.u32 	%r8, %ntid.x;
	mad.lo.s32 	%r1, %r7, %r8, %r6;
	mov.u32 	%r9, %tid.y;
	mov.u32 	%r10, %ctaid.y;
	mov.u32 	%r11, %ntid.y;
	mad.lo.s32 	%r12, %r10, %r11, %r9;
	setp.ge.s32 	%p1, %r1, %r3;
	setp.ge.s32 	%p2, %r12, %r4;
	or.pred  	%p3, %p1, %p2;
	@%p3 bra 	$L__BB0_2;
	cvta.to.global.u64 	%rd4, %rd1;
	cvta.to.global.u64 	%rd5, %rd2;
	cvta.to.global.u64 	%rd6, %rd3;
	mad.lo.s32 	%r13, %r3, %r12, %r1;
	mul.wide.s32 	%rd7, %r13, 4;
	add.s64 	%rd8, %rd4, %rd7;
	ld.global.f32 	%f1, [%rd8];
	add.s64 	%rd9, %rd5, %rd7;
	ld.global.f32 	%f2, [%rd9];
	mul.f32 	%f3, %f1, %f2;
	add.s64 	%rd10, %rd6, %rd7;
	st.global.f32 	[%rd10], %f3;
$L__BB0_2:
	ret;

}


// ===== COMPILED SASS (sm_100) =====

	.target	sm_100

	.elftype	@"ET_EXEC"


//--------------------- .note.nv.tkinfo           --------------------------
	.section	.note.nv.tkinfo,"",@"SHT_NOTE"
	.sectionflags	@"SHF_NOTE_NV_TKINFO"
	.tkinfo
        /*0018*/ 	.word	0x00000002
        /*0030*/ 	.string	""
        /*0030*/ 	.string	"ptxas"
        /*0030*/ 	.string	"Cuda compilation tools, release 13.0, V13.0.88"
        /*0030*/ 	.string	"Build cuda_13.0.r13.0/compiler.36424714_0"
        /*0030*/ 	.string	"-arch sm_100 -m 64 "



//--------------------- .note.nv.cuinfo           --------------------------
	.section	.note.nv.cuinfo,"",@"SHT_NOTE"
	.sectionflags	@"SHF_NOTE_NV_CUINFO"
        /*0018*/ 	.short	0x0002
        /*001a*/ 	.short	0x0064
        /*001c*/ 	.short	0x0082
	.zero		2


//--------------------- .nv.info                  --------------------------
	.section	.nv.info,"",@"SHT_CUDA_INFO"
	.align	4


	//----- nvinfo : EIATTR_REGCOUNT
	.align		4
        /*0000*/ 	.byte	0x04, 0x2f
        /*0002*/ 	.short	(.L_1 - .L_0)
	.align		4
.L_0:
        /*0004*/ 	.word	index@(_Z17scalarMult2DArrayPKfS0_Pfii)
        /*0008*/ 	.word	0x0000000c


	//----- nvinfo : EIATTR_FRAME_SIZE
	.align		4
.L_1:
        /*000c*/ 	.byte	0x04, 0x11
        /*000e*/ 	.short	(.L_3 - .L_2)
	.align		4
.L_2:
        /*0010*/ 	.word	index@(_Z17scalarMult2DArrayPKfS0_Pfii)
        /*0014*/ 	.word	0x00000000


	//----- nvinfo : EIATTR_MIN_STACK_SIZE
	.align		4
.L_3:
        /*0018*/ 	.byte	0x04, 0x12
        /*001a*/ 	.short	(.L_5 - .L_4)
	.align		4
.L_4:
        /*001c*/ 	.word	index@(_Z17scalarMult2DArrayPKfS0_Pfii)
        /*0020*/ 	.word	0x00000000
.L_5:


//--------------------- .nv.compat                --------------------------
	.section	.nv.compat,"",@"SHT_CUDA_COMPAT_INFO"
	.align	4
        /*0000*/ 	.byte	0x02, 0x09, 0x00, 0x00, 0x02, 0x02, 0x01, 0x00, 0x02, 0x05, 0x05, 0x00, 0x03, 0x07, 0x01, 0x01
        /*0010*/ 	.byte	0x02, 0x03, 0x00, 0x00, 0x02, 0x06, 0x01, 0x00, 0x04, 0x0b, 0x08, 0x00, 0x09, 0x00, 0x00, 0x00
        /*0020*/ 	.byte	0x00, 0x00, 0x00, 0x00


//--------------------- .nv.info._Z17scalarMult2DArrayPKfS0_Pfii --------------------------
	.section	.nv.info._Z17scalarMult2DArrayPKfS0_Pfii,"",@"SHT_CUDA_INFO"
	.sectionflags	@""
	.align	4


	//----- nvinfo : EIATTR_CUDA_API_VERSION
	.align		4
        /*0000*/ 	.byte	0x04, 0x37
        /*0002*/ 	.short	(.L_7 - .L_6)
.L_6:
        /*0004*/ 	.word	0x00000082


	//----- nvinfo : EIATTR_KPARAM_INFO
	.align		4
.L_7:
        /*0008*/ 	.byte	0x04, 0x17
        /*000a*/ 	.short	(.L_9 - .L_8)
.L_8:
        /*000c*/ 	.word	0x00000000
        /*0010*/ 	.short	0x0004
        /*0012*/ 	.short	0x001c
        /*0014*/ 	.byte	0x00, 0xf0, 0x11, 0x00


	//----- nvinfo : EIATTR_KPARAM_INFO
	.align		4
.L_9:
        /*0018*/ 	.byte	0x04, 0x17
        /*001a*/ 	.short	(.L_11 - .L_10)
.L_10:
        /*001c*/ 	.word	0x00000000
        /*0020*/ 	.short	0x0003
        /*0022*/ 	.short	0x0018
        /*0024*/ 	.byte	0x00, 0xf0, 0x11, 0x00


	//----- nvinfo : EIATTR_KPARAM_INFO
	.align		4
.L_11:
        /*0028*/ 	.byte	0x04, 0x17
        /*002a*/ 	.short	(.L_13 - .L_12)
.L_12:
        /*002c*/ 	.word	0x00000000
        /*0030*/ 	.short	0x0002
        /*0032*/ 	.short	0x0010
        /*0034*/ 	.byte	0x00, 0xf5, 0x21, 0x00


	//----- nvinfo : EIATTR_KPARAM_INFO
	.align		4
.L_13:
        /*0038*/ 	.byte	0x04, 0x17
        /*003a*/ 	.short	(.L_15 - .L_14)
.L_14:
        /*003c*/ 	.word	0x00000000
        /*0040*/ 	.short	0x0001
        /*0042*/ 	.short	0x0008
        /*0044*/ 	.byte	0x00, 0xf5, 0x21, 0x00


	//----- nvinfo : EIATTR_KPARAM_INFO
	.align		4
.L_15:
        /*0048*/ 	.byte	0x04, 0x17
        /*004a*/ 	.short	(.L_17 - .L_16)
.L_16:
        /*004c*/ 	.word	0x00000000
        /*0050*/ 	.short	0x0000
        /*0052*/ 	.short	0x0000
        /*0054*/ 	.byte	0x00, 0xf5, 0x21, 0x00


	//----- nvinfo : EIATTR_SPARSE_MMA_MASK
	.align		4
.L_17:
        /*0058*/ 	.byte	0x03, 0x50
        /*005a*/ 	.short	0x0000


	//----- nvinfo : EIATTR_MAXREG_COUNT
	.align		4
        /*005c*/ 	.byte	0x03, 0x1b
        /*005e*/ 	.short	0x00ff


	//----- nvinfo : EIATTR_MERCURY_ISA_VERSION
	.align		4
        /*0060*/ 	.byte	0x03, 0x5f
        /*0062*/ 	.short	0x0101


	//----- nvinfo : EIATTR_VRC_CTA_INIT_COUNT
	.align		4
        /*0064*/ 	.byte	0x02, 0x4a
	.zero		1
	.zero		1


	//----- nvinfo : EIATTR_EXIT_INSTR_OFFSETS
	.align		4
        /*0068*/ 	.byte	0x04, 0x1c
        /*006a*/ 	.short	(.L_19 - .L_18)


	//   ....[0]....
.L_18:
        /*006c*/ 	.word	0x000000c0


	//   ....[1]....
        /*0070*/ 	.word	0x00000190


	//----- nvinfo : EIATTR_CBANK_PARAM_SIZE
	.align		4
.L_19:
        /*0074*/ 	.byte	0x03, 0x19
        /*0076*/ 	.short	0x0020


	//----- nvinfo : EIATTR_PARAM_CBANK
	.align		4
        /*0078*/ 	.byte	0x04, 0x0a
        /*007a*/ 	.short	(.L_21 - .L_20)
	.align		4
.L_20:
        /*007c*/ 	.word	index@(.nv.constant0._Z17scalarMult2DArrayPKfS0_Pfii)
        /*0080*/ 	.short	0x0380
        /*0082*/ 	.short	0x0020


	//----- nvinfo : EIATTR_SW_WAR
	.align		4
.L_21:
        /*0084*/ 	.byte	0x04, 0x36
        /*0086*/ 	.short	(.L_23 - .L_22)
.L_22:
        /*0088*/ 	.word	0x00000008
.L_23:


//--------------------- .nv.callgraph             --------------------------
	.section	.nv.callgraph,"",@"SHT_CUDA_CALLGRAPH"
	.align	4
	.sectionentsize	8
	.align		4
        /*0000*/ 	.word	0x00000000
	.align		4
        /*0004*/ 	.word	0xffffffff
	.align		4
        /*0008*/ 	.word	0x00000000
	.align		4
        /*000c*/ 	.word	0xfffffffe
	.align		4
        /*0010*/ 	.word	0x00000000
	.align		4
        /*0014*/ 	.word	0xfffffffd
	.align		4
        /*0018*/ 	.word	0x00000000
	.align		4
        /*001c*/ 	.word	0xfffffffc


//--------------------- .text._Z17scalarMult2DArrayPKfS0_Pfii --------------------------
	.section	.text._Z17scalarMult2DArrayPKfS0_Pfii,"ax",@progbits
	.align	128
        .global         _Z17scalarMult2DArrayPKfS0_Pfii
        .type           _Z17scalarMult2DArrayPKfS0_Pfii,@function
        .size           _Z17scalarMult2DArrayPKfS0_Pfii,(.L_x_1 - _Z17scalarMult2DArrayPKfS0_Pfii)
        .other          _Z17scalarMult2DArrayPKfS0_Pfii,@"STO_CUDA_ENTRY STV_DEFAULT"
_Z17scalarMult2DArrayPKfS0_Pfii:
.text._Z17scalarMult2DArrayPKfS0_Pfii:
[----:B------:R-:W-:Y:S01]  /*0000*/  LDC R1, c[0x0][0x37c] ;  /* 0x0000df00ff017b82 */ /* 0x000fe20000000800 */
[----:B------:R-:W0:Y:S07]  /*0010*/  S2R R7, SR_TID.Y ;  /* 0x0000000000077919 */ /* 0x000e2e0000002200 */
[----:B------:R-:W1:Y:S01]  /*0020*/  LDC R3, c[0x0][0x360] ;  /* 0x0000d800ff037b82 */ /* 0x000e620000000800 */
[----:B------:R-:W2:Y:S01]  /*0030*/  LDCU.64 UR6, c[0x0][0x398] ;  /* 0x00007300ff0677ac */ /* 0x000ea20008000a00 */
[----:B------:R-:W1:Y:S06]  /*0040*/  S2R R0, SR_TID.X ;  /* 0x0000000000007919 */ /* 0x000e6c0000002100 */
[----:B------:R-:W0:Y:S08]  /*0050*/  S2UR UR5, SR_CTAID.Y ;  /* 0x00000000000579c3 */ /* 0x000e300000002600 */
[----:B------:R-:W0:Y:S08]  /*0060*/  LDC R2, c[0x0][0x364] ;  /* 0x0000d900ff027b82 */ /* 0x000e300000000800 */
[----:B------:R-:W1:Y:S01]  /*0070*/  S2UR UR4, SR_CTAID.X ;  /* 0x00000000000479c3 */ /* 0x000e620000002500 */
[----:B0-----:R-:W-:-:S05]  /*0080*/  IMAD R7, R2, UR5, R7 ;  /* 0x0000000502077c24 */ /* 0x001fca000f8e0207 */
[----:B--2---:R-:W-:Y:S01]  /*0090*/  ISETP.GE.AND P0, PT, R7, UR7, PT ;  /* 0x0000000707007c0c */ /* 0x004fe2000bf06270 */
[----:B-1----:R-:W-:-:S05]  /*00a0*/  IMAD R0, R3, UR4, R0 ;  /* 0x0000000403007c24 */ /* 0x002fca000f8e0200 */
[----:B------:R-:W-:-:S13]  /*00b0*/  ISETP.GE.OR P0, PT, R0, UR6, P0 ;  /* 0x0000000600007c0c */ /* 0x000fda0008706670 */
[----:B------:R-:W-:Y:S05]  /*00c0*/  @P0 EXIT ;  /* 0x000000000000094d */ /* 0x000fea0003800000 */
[----:B------:R-:W0:Y:S01]  /*00d0*/  LDC.64 R2, c[0x0][0x380] ;  /* 0x0000e000ff027b82 */ /* 0x000e220000000a00 */
[----:B------:R-:W1:Y:S01]  /*00e0*/  LDCU.64 UR4, c[0x0][0x358] ;  /* 0x00006b00ff0477ac */ /* 0x000e620008000a00 */
[----:B------:R-:W-:-:S06]  /*00f0*/  IMAD R9, R7, UR6, R0 ;  /* 0x0000000607097c24 */ /* 0x000fcc000f8e0200 */
[----:B------:R-:W2:Y:S08]  /*0100*/  LDC.64 R4, c[0x0][0x388] ;  /* 0x0000e200ff047b82 */ /* 0x000eb00000000a00 */
[----:B------:R-:W3:Y:S01]  /*0110*/  LDC.64 R6, c[0x0][0x390] ;  /* 0x0000e400ff067b82 */ /* 0x000ee20000000a00 */
[----:B0-----:R-:W-:-:S06]  /*0120*/  IMAD.WIDE R2, R9, 0x4, R2 ;  /* 0x0000000409027825 */ /* 0x001fcc00078e0202 */
[----:B-1----:R-:W4:Y:S01]  /*0130*/  LDG.E R2, desc[UR4][R2.64] ;  /* 0x0000000402027981 */ /* 0x002f22000c1e1900 */
[----:B--2---:R-:W-:-:S06]  /*0140*/  IMAD.WIDE R4, R9, 0x4, R4 ;  /* 0x0000000409047825 */ /* 0x004fcc00078e0204 */
[----:B------:R-:W4:Y:S01]  /*0150*/  LDG.E R5, desc[UR4][R4.64] ;  /* 0x0000000404057981 */ /* 0x000f22000c1e1900 */
[----:B---3--:R-:W-:-:S04]  /*0160*/  IMAD.WIDE R6, R9, 0x4, R6 ;  /* 0x0000000409067825 */ /* 0x008fc800078e0206 */
[----:B----4-:R-:W-:-:S05]  /*0170*/  FMUL R9, R2, R5 ;  /* 0x0000000502097220 */ /* 0x010fca0000400000 */
[----:B------:R-:W-:Y:S01]  /*0180*/  STG.E desc[UR4][R6.64], R9 ;  /* 0x0000000906007986 */ /* 0x000fe2000c101904 */
[----:B------:R-:W-:Y:S05]  /*0190*/  EXIT ;  /* 0x000000000000794d */ /* 0x000fea0003800000 */
.L_x_0:
[----:B------:R-:W-:-:S00]  /*01a0*/  BRA `(.L_x_0) ;  /* 0xfffffffc00fc7947 */ /* 0x000fc0000383ffff */
[----:B------:R-:W-:-:S00]  /*01b0*/  NOP ;  /* 0x0000000000007918 */ /* 0x000fc00000000000 */
        /* <DEDUP_REMOVED lines=12> */
.L_x_1:


//--------------------- .nv.shared.reserved.0     --------------------------
	.section	.nv.shared.reserved.0,"aw",@nobits
	.weak		__nv_reservedSMEM_offset_0_alias
	.size		__nv_reservedSMEM_offset_0_alias, 0, 64
	.other		__nv_reservedSMEM_offset_0_alias,@"STO_CUDA_RESERVED_SHARED STV_DEFAULT"
__nv_reservedSMEM_offset_0_alias:
	.zero		0
	.zero		64


//--------------------- .nv.constant0._Z17scalarMult2DArrayPKfS0_Pfii --------------------------
	.section	.nv.constant0._Z17scalarMult2DArrayPKfS0_Pfii,"a",@progbits
	.sectionflags	@""
	.align	4
.nv.constant0._Z17scalarMult2DArrayPKfS0_Pfii:
	.zero		928


//--------------------- SYMBOLS --------------------------

	.type		.nv.reservedSmem.offset0,@object
	.size		.nv.reservedSmem.offset0,0x4
